//
// Generated by NVIDIA NVVM Compiler
//
// Compiler Build ID: CL-36424714
// Cuda compilation tools, release 13.0, V13.0.88
// Based on NVVM 20.0.0
//

.version 9.0
.target sm_100
.address_size 64

	// .globl	_Z13swiglu_kernelPKfPfi

.visible .entry _Z13swiglu_kernelPKfPfi(
	.param .u64 .ptr .align 1 _Z13swiglu_kernelPKfPfi_param_0,
	.param .u64 .ptr .align 1 _Z13swiglu_kernelPKfPfi_param_1,
	.param .u32 _Z13swiglu_kernelPKfPfi_param_2
)
{
	.reg .pred 	%p<2>;
	.reg .b32 	%r<8>;
	.reg .b32 	%f<18>;
	.reg .b64 	%rd<10>;

	ld.param.u64 	%rd1, [_Z13swiglu_kernelPKfPfi_param_0];
	ld.param.u64 	%rd2, [_Z13swiglu_kernelPKfPfi_param_1];
	ld.param.u32 	%r2, [_Z13swiglu_kernelPKfPfi_param_2];
	mov.u32 	%r3, %ntid.x;
	mov.u32 	%r4, %ctaid.x;
	mov.u32 	%r5, %tid.x;
	mad.lo.s32 	%r1, %r3, %r4, %r5;
	setp.ge.s32 	%p1, %r1, %r2;
	@%p1 bra 	$L__BB0_2;
	cvta.to.global.u64 	%rd3, %rd1;
	cvta.to.global.u64 	%rd4, %rd2;
	mul.wide.s32 	%rd5, %r1, 4;
	add.s64 	%rd6, %rd3, %rd5;
	ld.global.f32 	%f1, [%rd6];
	fma.rn.f32 	%f2, %f1, 0fBBBB989D, 0f3F000000;
	cvt.sat.f32.f32 	%f3, %f2;
	mov.f32 	%f4, 0f4B400001;
	mov.f32 	%f5, 0f437C0000;
	fma.rm.f32 	%f6, %f3, %f5, %f4;
	add.f32 	%f7, %f6, 0fCB40007F;
	neg.f32 	%f8, %f7;
	fma.rn.f32 	%f9, %f1, 0fBFB8AA3B, %f8;
	fma.rn.f32 	%f10, %f1, 0fB2A57060, %f9;
	mov.b32 	%r6, %f6;
	shl.b32 	%r7, %r6, 23;
	mov.b32 	%f11, %r7;
	ex2.approx.ftz.f32 	%f12, %f10;
	fma.rn.f32 	%f13, %f12, %f11, 0f3F800000;
	rcp.rn.f32 	%f14, %f13;
	mul.f32 	%f15, %f1, %f14;
	mul.wide.s32 	%rd7, %r2, 4;
	add.s64 	%rd8, %rd6, %rd7;
	ld.global.f32 	%f16, [%rd8];
	mul.f32 	%f17, %f16, %f15;
	add.s64 	%rd9, %rd4, %rd5;
	st.global.f32 	[%rd9], %f17;
$L__BB0_2:
	ret;

}


// ===== COMPILED SASS (sm_100) =====

	.target	sm_100

	.elftype	@"ET_EXEC"


//--------------------- .note.nv.tkinfo           --------------------------
	.section	.note.nv.tkinfo,"",@"SHT_NOTE"
	.sectionflags	@"SHF_NOTE_NV_TKINFO"
	.tkinfo
        /*0018*/ 	.word	0x00000002
        /*0030*/ 	.string	""
        /*0030*/ 	.string	"ptxas"
        /*0030*/ 	.string	"Cuda compilation tools, release 13.0, V13.0.88"
        /*0030*/ 	.string	"Build cuda_13.0.r13.0/compiler.36424714_0"
        /*0030*/ 	.string	"-arch sm_100 -m 64 "



//--------------------- .note.nv.cuinfo           --------------------------
	.section	.note.nv.cuinfo,"",@"SHT_NOTE"
	.sectionflags	@"SHF_NOTE_NV_CUINFO"
        /*0018*/ 	.short	0x0002
        /*001a*/ 	.short	0x0064
        /*001c*/ 	.short	0x0082
	.zero		2


//--------------------- .nv.info                  --------------------------
	.section	.nv.info,"",@"SHT_CUDA_INFO"
	.align	4


	//----- nvinfo : EIATTR_REGCOUNT
	.align		4
        /*0000*/ 	.byte	0x04, 0x2f
        /*0002*/ 	.short	(.L_1 - .L_0)
	.align		4
.L_0:
        /*0004*/ 	.word	index@(_Z13swiglu_kernelPKfPfi)
        /*0008*/ 	.word	0x00000011


	//----- nvinfo : EIATTR_FRAME_SIZE
	.align		4
.L_1:
        /*000c*/ 	.byte	0x04, 0x11
        /*000e*/ 	.short	(.L_3 - .L_2)
	.align		4
.L_2:
        /*0010*/ 	.word	index@($__internal_0_$__cuda_sm20_rcp_rn_f32_slowpath)
        /*0014*/ 	.word	0x00000000


	//----- nvinfo : EIATTR_FRAME_SIZE
	.align		4
.L_3:
        /*0018*/ 	.byte	0x04, 0x11
        /*001a*/ 	.short	(.L_5 - .L_4)
	.align		4
.L_4:
        /*001c*/ 	.word	index@(_Z13swiglu_kernelPKfPfi)
        /*0020*/ 	.word	0x00000000


	//----- nvinfo : EIATTR_MIN_STACK_SIZE
	.align		4
.L_5:
        /*0024*/ 	.byte	0x04, 0x12
        /*0026*/ 	.short	(.L_7 - .L_6)
	.align		4
.L_6:
        /*0028*/ 	.word	index@(_Z13swiglu_kernelPKfPfi)
        /*002c*/ 	.word	0x00000000
.L_7:


//--------------------- .nv.compat                --------------------------
	.section	.nv.compat,"",@"SHT_CUDA_COMPAT_INFO"
	.align	4
        /*0000*/ 	.byte	0x02, 0x09, 0x00, 0x00, 0x02, 0x02, 0x01, 0x00, 0x02, 0x05, 0x05, 0x00, 0x03, 0x07, 0x01, 0x01
        /*0010*/ 	.byte	0x02, 0x03, 0x00, 0x00, 0x02, 0x06, 0x01, 0x00, 0x04, 0x0b, 0x08, 0x00, 0x09, 0x00, 0x00, 0x00
        /*0020*/ 	.byte	0x00, 0x00, 0x00, 0x00


//--------------------- .nv.info._Z13swiglu_kernelPKfPfi --------------------------
	.section	.nv.info._Z13swiglu_kernelPKfPfi,"",@"SHT_CUDA_INFO"
	.sectionflags	@""
	.align	4


	//----- nvinfo : EIATTR_CUDA_API_VERSION
	.align		4
        /*0000*/ 	.byte	0x04, 0x37
        /*0002*/ 	.short	(.L_9 - .L_8)
.L_8:
        /*0004*/ 	.word	0x00000082


	//----- nvinfo : EIATTR_KPARAM_INFO
	.align		4
.L_9:
        /*0008*/ 	.byte	0x04, 0x17
        /*000a*/ 	.short	(.L_11 - .L_10)
.L_10:
        /*000c*/ 	.word	0x00000000
        /*0010*/ 	.short	0x0002
        /*0012*/ 	.short	0x0010
        /*0014*/ 	.byte	0x00, 0xf0, 0x11, 0x00


	//----- nvinfo : EIATTR_KPARAM_INFO
	.align		4
.L_11:
        /*0018*/ 	.byte	0x04, 0x17
        /*001a*/ 	.short	(.L_13 - .L_12)
.L_12:
        /*001c*/ 	.word	0x00000000
        /*0020*/ 	.short	0x0001
        /*0022*/ 	.short	0x0008
        /*0024*/ 	.byte	0x00, 0xf5, 0x21, 0x00


	//----- nvinfo : EIATTR_KPARAM_INFO
	.align		4
.L_13:
        /*0028*/ 	.byte	0x04, 0x17
        /*002a*/ 	.short	(.L_15 - .L_14)
.L_14:
        /*002c*/ 	.word	0x00000000
        /*0030*/ 	.short	0x0000
        /*0032*/ 	.short	0x0000
        /*0034*/ 	.byte	0x00, 0xf5, 0x21, 0x00


	//----- nvinfo : EIATTR_SPARSE_MMA_MASK
	.align		4
.L_15:
        /*0038*/ 	.byte	0x03, 0x50
        /*003a*/ 	.short	0x0000


	//----- nvinfo : EIATTR_MAXREG_COUNT
	.align		4
        /*003c*/ 	.byte	0x03, 0x1b
        /*003e*/ 	.short	0x00ff


	//----- nvinfo : EIATTR_MERCURY_ISA_VERSION
	.align		4
        /*0040*/ 	.byte	0x03, 0x5f
        /*0042*/ 	.short	0x0101


	//----- nvinfo : EIATTR_VRC_CTA_INIT_COUNT
	.align		4
        /*0044*/ 	.byte	0x02, 0x4a
	.zero		1
	.zero		1


	//----- nvinfo : EIATTR_EXIT_INSTR_OFFSETS
	.align		4
        /*0048*/ 	.byte	0x04, 0x1c
        /*004a*/ 	.short	(.L_17 - .L_16)


	//   ....[0]....
.L_16:
        /*004c*/ 	.word	0x00000070


	//   ....[1]....
        /*0050*/ 	.word	0x000002b0


	//----- nvinfo : EIATTR_CRS_STACK_SIZE
	.align		4
.L_17:
        /*0054*/ 	.byte	0x04, 0x1e
        /*0056*/ 	.short	(.L_19 - .L_18)
.L_18:
        /*0058*/ 	.word	0x00000000


	//----- nvinfo : EIATTR_CBANK_PARAM_SIZE
	.align		4
.L_19:
        /*005c*/ 	.byte	0x03, 0x19
        /*005e*/ 	.short	0x0014


	//----- nvinfo : EIATTR_PARAM_CBANK
	.align		4
        /*0060*/ 	.byte	0x04, 0x0a
        /*0062*/ 	.short	(.L_21 - .L_20)
	.align		4
.L_20:
        /*0064*/ 	.word	index@(.nv.constant0._Z13swiglu_kernelPKfPfi)
        /*0068*/ 	.short	0x0380
        /*006a*/ 	.short	0x0014


	//----- nvinfo : EIATTR_SW_WAR
	.align		4
.L_21:
        /*006c*/ 	.byte	0x04, 0x36
        /*006e*/ 	.short	(.L_23 - .L_22)
.L_22:
        /*0070*/ 	.word	0x00000008
.L_23:


//--------------------- .nv.callgraph             --------------------------
	.section	.nv.callgraph,"",@"SHT_CUDA_CALLGRAPH"
	.align	4
	.sectionentsize	8
	.align		4
        /*0000*/ 	.word	0x00000000
	.align		4
        /*0004*/ 	.word	0xffffffff
	.align		4
        /*0008*/ 	.word	0x00000000
	.align		4
        /*000c*/ 	.word	0xfffffffe
	.align		4
        /*0010*/ 	.word	0x00000000
	.align		4
        /*0014*/ 	.word	0xfffffffd
	.align		4
        /*0018*/ 	.word	0x00000000
	.align		4
        /*001c*/ 	.word	0xfffffffc


//--------------------- .text._Z13swiglu_kernelPKfPfi --------------------------
	.section	.text._Z13swiglu_kernelPKfPfi,"ax",@progbits
	.align	128
        .global         _Z13swiglu_kernelPKfPfi
        .type           _Z13swiglu_kernelPKfPfi,@function
        .size           _Z13swiglu_kernelPKfPfi,(.L_x_8 - _Z13swiglu_kernelPKfPfi)
        .other          _Z13swiglu_kernelPKfPfi,@"STO_CUDA_ENTRY STV_DEFAULT"
_Z13swiglu_kernelPKfPfi:
.text._Z13swiglu_kernelPKfPfi:
[----:B------:R-:W-:Y:S01]  /*0000*/  LDC R1, c[0x0][0x37c] ;  /* 0x0000df00ff017b82 */ /* 0x000fe20000000800 */
[----:B------:R-:W0:Y:S01]  /*0010*/  S2R R3, SR_CTAID.X ;  /* 0x0000000000037919 */ /* 0x000e220000002500 */
[----:B------:R-:W0:Y:S01]  /*0020*/  LDCU UR4, c[0x0][0x360] ;  /* 0x00006c00ff0477ac */ /* 0x000e220008000800 */
[----:B------:R-:W0:Y:S01]  /*0030*/  S2R R0, SR_TID.X ;  /* 0x0000000000007919 */ /* 0x000e220000002100 */
[----:B------:R-:W1:Y:S01]  /*0040*/  LDCU UR5, c[0x0][0x390] ;  /* 0x00007200ff0577ac */ /* 0x000e620008000800 */
[----:B0-----:R-:W-:-:S05]  /*0050*/  IMAD R3, R3, UR4, R0 ;  /* 0x0000000403037c24 */ /* 0x001fca000f8e0200 */
[----:B-1----:R-:W-:-:S13]  /*0060*/  ISETP.GE.AND P0, PT, R3, UR5, PT ;  /* 0x0000000503007c0c */ /* 0x002fda000bf06270 */
[----:B------:R-:W-:Y:S05]  /*0070*/  @P0 EXIT ;  /* 0x000000000000094d */ /* 0x000fea0003800000 */
[----:B------:R-:W0:Y:S01]  /*0080*/  LDC.64 R4, c[0x0][0x380] ;  /* 0x0000e000ff047b82 */ /* 0x000e220000000a00 */
[----:B------:R-:W1:Y:S01]  /*0090*/  LDCU.64 UR4, c[0x0][0x358] ;  /* 0x00006b00ff0477ac */ /* 0x000e620008000a00 */
[----:B0-----:R-:W-:-:S05]  /*00a0*/  IMAD.WIDE R4, R3, 0x4, R4 ;  /* 0x0000000403047825 */ /* 0x001fca00078e0204 */
[----:B-1----:R-:W2:Y:S01]  /*00b0*/  LDG.E R6, desc[UR4][R4.64] ;  /* 0x0000000404067981 */ /* 0x002ea2000c1e1900 */
[----:B------:R-:W-:Y:S01]  /*00c0*/  IMAD.MOV.U32 R7, RZ, RZ, 0x3bbb989d ;  /* 0x3bbb989dff077424 */ /* 0x000fe200078e00ff */
[----:B------:R-:W-:Y:S01]  /*00d0*/  BSSY.RECONVERGENT B0, `(.L_x_0) ;  /* 0x0000015000007945 */ /* 0x000fe20003800200 */
[----:B------:R-:W-:Y:S02]  /*00e0*/  IMAD.MOV.U32 R9, RZ, RZ, 0x437c0000 ;  /* 0x437c0000ff097424 */ /* 0x000fe400078e00ff */
[----:B--2---:R-:W-:-:S04]  /*00f0*/  FFMA.SAT R0, R6, -R7, 0.5 ;  /* 0x3f00000006007423 */ /* 0x004fc80000002807 */
[----:B------:R-:W-:-:S04]  /*0100*/  FFMA.RM R0, R0, R9, 12582913 ;  /* 0x4b40000100007423 */ /* 0x000fc80000004009 */
[C---:B------:R-:W-:Y:S01]  /*0110*/  FADD R7, R0.reuse, -12583039 ;  /* 0xcb40007f00077421 */ /* 0x040fe20000000000 */
[----:B------:R-:W-:-:S03]  /*0120*/  SHF.L.U32 R0, R0, 0x17, RZ ;  /* 0x0000001700007819 */ /* 0x000fc600000006ff */
[----:B------:R-:W-:-:S04]  /*0130*/  FFMA R7, R6, -1.4426950216293334961, -R7 ;  /* 0xbfb8aa3b06077823 */ /* 0x000fc80000000807 */
[----:B------:R-:W-:-:S06]  /*0140*/  FFMA R7, R6, -1.925963033500011079e-08, R7 ;  /* 0xb2a5706006077823 */ /* 0x000fcc0000000007 */
[----:B------:R-:W0:Y:S02]  /*0150*/  MUFU.EX2 R7, R7 ;  /* 0x0000000700077308 */ /* 0x000e240000000800 */
[----:B0-----:R-:W-:-:S04]  /*0160*/  FFMA R0, R0, R7, 1 ;  /* 0x3f80000000007423 */ /* 0x001fc80000000007 */
[----:B------:R-:W-:-:S05]  /*0170*/  VIADD R2, R0, 0x1800000 ;  /* 0x0180000000027836 */ /* 0x000fca0000000000 */
[----:B------:R-:W-:-:S04]  /*0180*/  LOP3.LUT R2, R2, 0x7f800000, RZ, 0xc0, !PT ;  /* 0x7f80000002027812 */ /* 0x000fc800078ec0ff */
[----:B------:R-:W-:-:S13]  /*0190*/  ISETP.GT.U32.AND P0, PT, R2, 0x1ffffff, PT ;  /* 0x01ffffff0200780c */ /* 0x000fda0003f04070 */
[----:B------:R-:W-:Y:S05]  /*01a0*/  @P0 BRA `(.L_x_1) ;  /* 0x00000000000c0947 */ /* 0x000fea0003800000 */
[----:B------:R-:W-:-:S07]  /*01b0*/  MOV R8, 0x1d0 ;  /* 0x000001d000087802 */ /* 0x000fce0000000f00 */
[----:B------:R-:W-:Y:S05]  /*01c0*/  CALL.REL.NOINC `($__internal_0_$__cuda_sm20_rcp_rn_f32_slowpath) ;  /* 0x00000000003c7944 */ /* 0x000fea0003c00000 */
[----:B------:R-:W-:Y:S05]  /*01d0*/  BRA `(.L_x_2) ;  /* 0x0000000000107947 */ /* 0x000fea0003800000 */
.L_x_1:
[----:B------:R-:W0:Y:S02]  /*01e0*/  MUFU.RCP R7, R0 ;  /* 0x0000000000077308 */ /* 0x000e240000001000 */
[----:B0-----:R-:W-:-:S04]  /*01f0*/  FFMA R2, R0, R7, -1 ;  /* 0xbf80000000027423 */ /* 0x001fc80000000007 */
[----:B------:R-:W-:-:S04]  /*0200*/  FADD.FTZ R2, -R2, -RZ ;  /* 0x800000ff02027221 */ /* 0x000fc80000010100 */
[----:B------:R-:W-:-:S07]  /*0210*/  FFMA R7, R7, R2, R7 ;  /* 0x0000000207077223 */ /* 0x000fce0000000007 */
.L_x_2:
[----:B------:R-:W-:Y:S05]  /*0220*/  BSYNC.RECONVERGENT B0 ;  /* 0x0000000000007941 */ /* 0x000fea0003800200 */
.L_x_0:
[----:B------:R-:W0:Y:S02]  /*0230*/  LDC R9, c[0x0][0x390] ;  /* 0x0000e400ff097b82 */ /* 0x000e240000000800 */
[----:B0-----:R-:W-:-:S06]  /*0240*/  IMAD.WIDE R4, R9, 0x4, R4 ;  /* 0x0000000409047825 */ /* 0x001fcc00078e0204 */
[----:B------:R-:W0:Y:S01]  /*0250*/  LDC.64 R8, c[0x0][0x388] ;  /* 0x0000e200ff087b82 */ /* 0x000e220000000a00 */
[----:B------:R-:W2:Y:S01]  /*0260*/  LDG.E R4, desc[UR4][R4.64] ;  /* 0x0000000404047981 */ /* 0x000ea2000c1e1900 */
[----:B------:R-:W-:Y:S01]  /*0270*/  FMUL R7, R6, R7 ;  /* 0x0000000706077220 */ /* 0x000fe20000400000 */
[----:B0-----:R-:W-:-:S04]  /*0280*/  IMAD.WIDE R2, R3, 0x4, R8 ;  /* 0x0000000403027825 */ /* 0x001fc800078e0208 */
[----:B--2---:R-:W-:-:S05]  /*0290*/  FMUL R7, R7, R4 ;  /* 0x0000000407077220 */ /* 0x004fca0000400000 */
[----:B------:R-:W-:Y:S01]  /*02a0*/  STG.E desc[UR4][R2.64], R7 ;  /* 0x0000000702007986 */ /* 0x000fe2000c101904 */
[----:B------:R-:W-:Y:S05]  /*02b0*/  EXIT ;  /* 0x000000000000794d */ /* 0x000fea0003800000 */
        .weak           $__internal_0_$__cuda_sm20_rcp_rn_f32_slowpath
        .type           $__internal_0_$__cuda_sm20_rcp_rn_f32_slowpath,@function
        .size           $__internal_0_$__cuda_sm20_rcp_rn_f32_slowpath,(.L_x_8 - $__internal_0_$__cuda_sm20_rcp_rn_f32_slowpath)
$__internal_0_$__cuda_sm20_rcp_rn_f32_slowpath:
[----:B------:R-:W-:Y:S01]  /*02c0*/  SHF.L.U32 R2, R0, 0x1, RZ ;  /* 0x0000000100027819 */ /* 0x000fe200000006ff */
[----:B------:R-:W-:Y:S03]  /*02d0*/  BSSY.RECONVERGENT B1, `(.L_x_3) ;  /* 0x0000030000017945 */ /* 0x000fe60003800200 */
[----:B------:R-:W-:-:S04]  /*02e0*/  SHF.R.U32.HI R2, RZ, 0x18, R2 ;  /* 0x00000018ff027819 */ /* 0x000fc80000011602 */
[----:B------:R-:W-:-:S13]  /*02f0*/  ISETP.NE.U32.AND P0, PT, R2, RZ, PT ;  /* 0x000000ff0200720c */ /* 0x000fda0003f05070 */
[----:B------:R-:W-:Y:S05]  /*0300*/  @P0 BRA `(.L_x_4) ;  /* 0x0000000000280947 */ /* 0x000fea0003800000 */
[----:B------:R-:W-:-:S05]  /*0310*/  IMAD.SHL.U32 R2, R0, 0x2, RZ ;  /* 0x0000000200027824 */ /* 0x000fca00078e00ff */
[----:B------:R-:W-:-:S13]  /*0320*/  ISETP.NE.AND P0, PT, R2, RZ, PT ;  /* 0x000000ff0200720c */ /* 0x000fda0003f05270 */
[----:B------:R-:W-:Y:S01]  /*0330*/  @P0 FFMA R9, R0, 1.84467440737095516160e+19, RZ ;  /* 0x5f80000000090823 */ /* 0x000fe200000000ff */
[----:B------:R-:W-:Y:S08]  /*0340*/  @!P0 MUFU.RCP R7, R0 ;  /* 0x0000000000078308 */ /* 0x000ff00000001000 */
[----:B------:R-:W0:Y:S02]  /*0350*/  @P0 MUFU.RCP R2, R9 ;  /* 0x0000000900020308 */ /* 0x000e240000001000 */
[----:B0-----:R-:W-:-:S04]  /*0360*/  @P0 FFMA R10, R9, R2, -1 ;  /* 0xbf800000090a0423 */ /* 0x001fc80000000002 */
[----:B------:R-:W-:-:S04]  /*0370*/  @P0 FADD.FTZ R11, -R10, -RZ ;  /* 0x800000ff0a0b0221 */ /* 0x000fc80000010100 */
[----:B------:R-:W-:-:S04]  /*0380*/  @P0 FFMA R2, R2, R11, R2 ;  /* 0x0000000b02020223 */ /* 0x000fc80000000002 */
[----:B------:R-:W-:Y:S01]  /*0390*/  @P0 FFMA R7, R2, 1.84467440737095516160e+19, RZ ;  /* 0x5f80000002070823 */ /* 0x000fe200000000ff */
[----:B------:R-:W-:Y:S06]  /*03a0*/  BRA `(.L_x_5) ;  /* 0x0000000000887947 */ /* 0x000fec0003800000 */
.L_x_4:
[----:B------:R-:W-:-:S04]  /*03b0*/  IADD3 R7, PT, PT, R2, -0xfd, RZ ;  /* 0xffffff0302077810 */ /* 0x000fc80007ffe0ff */
[----:B------:R-:W-:-:S13]  /*03c0*/  ISETP.GT.U32.AND P0, PT, R7, 0x1, PT ;  /* 0x000000010700780c */ /* 0x000fda0003f04070 */
[----:B------:R-:W-:Y:S05]  /*03d0*/  @P0 BRA `(.L_x_6) ;  /* 0x0000000000780947 */ /* 0x000fea0003800000 */
[----:B------:R-:W-:Y:S01]  /*03e0*/  LOP3.LUT R9, R0, 0x7fffff, RZ, 0xc0, !PT ;  /* 0x007fffff00097812 */ /* 0x000fe200078ec0ff */
[----:B------:R-:W-:-:S03]  /*03f0*/  IMAD.MOV.U32 R14, RZ, RZ, 0x3 ;  /* 0x00000003ff0e7424 */ /* 0x000fc600078e00ff */
[----:B------:R-:W-:Y:S02]  /*0400*/  LOP3.LUT R9, R9, 0x3f800000, RZ, 0xfc, !PT ;  /* 0x3f80000009097812 */ /* 0x000fe400078efcff */
[----:B------:R-:W-:Y:S02]  /*0410*/  SHF.L.U32 R13, R14, R7, RZ ;  /* 0x000000070e0d7219 */ /* 0x000fe400000006ff */
[----:B------:R-:W0:Y:S02]  /*0420*/  MUFU.RCP R10, R9 ;  /* 0x00000009000a7308 */ /* 0x000e240000001000 */
[----:B0-----:R-:W-:-:S04]  /*0430*/  FFMA R11, R9, R10, -1 ;  /* 0xbf800000090b7423 */ /* 0x001fc8000000000a */
[----:B------:R-:W-:-:S04]  /*0440*/  FADD.FTZ R11, -R11, -RZ ;  /* 0x800000ff0b0b7221 */ /* 0x000fc80000010100 */
[CCC-:B------:R-:W-:Y:S01]  /*0450*/  FFMA.RM R12, R10.reuse, R11.reuse, R10.reuse ;  /* 0x0000000b0a0c7223 */ /* 0x1c0fe2000000400a */
[----:B------:R-:W-:-:S04]  /*0460*/  FFMA.RP R11, R10, R11, R10 ;  /* 0x0000000b0a0b7223 */ /* 0x000fc8000000800a */
[C---:B------:R-:W-:Y:S02]  /*0470*/  LOP3.LUT R10, R12.reuse, 0x7fffff, RZ, 0xc0, !PT ;  /* 0x007fffff0c0a7812 */ /* 0x040fe400078ec0ff */
[----:B------:R-:W-:Y:S02]  /*0480*/  FSETP.NEU.FTZ.AND P0, PT, R12, R11, PT ;  /* 0x0000000b0c00720b */ /* 0x000fe40003f1d000 */
[----:B------:R-:W-:Y:S02]  /*0490*/  LOP3.LUT R10, R10, 0x800000, RZ, 0xfc, !PT ;  /* 0x008000000a0a7812 */ /* 0x000fe400078efcff */
[----:B------:R-:W-:Y:S02]  /*04a0*/  SEL R11, RZ, 0xffffffff, !P0 ;  /* 0xffffffffff0b7807 */ /* 0x000fe40004000000 */
[----:B------:R-:W-:Y:S02]  /*04b0*/  LOP3.LUT R12, R13, R10, RZ, 0xc0, !PT ;  /* 0x0000000a0d0c7212 */ /* 0x000fe400078ec0ff */
[----:B------:R-:W-:-:S02]  /*04c0*/  IADD3 R11, PT, PT, -R11, RZ, RZ ;  /* 0x000000ff0b0b7210 */ /* 0x000fc40007ffe1ff */
[-C--:B------:R-:W-:Y:S02]  /*04d0*/  SHF.R.U32.HI R12, RZ, R7.reuse, R12 ;  /* 0x00000007ff0c7219 */ /* 0x080fe4000001160c */
[----:B------:R-:W-:Y:S02]  /*04e0*/  LOP3.LUT P1, RZ, R11, R7, R10, 0xf8, !PT ;  /* 0x000000070bff7212 */ /* 0x000fe4000782f80a */
[C---:B------:R-:W-:Y:S02]  /*04f0*/  LOP3.LUT P0, RZ, R12.reuse, 0x1, RZ, 0xc0, !PT ;  /* 0x000000010cff7812 */ /* 0x040fe4000780c0ff */
[----:B------:R-:W-:-:S04]  /*0500*/  LOP3.LUT P2, RZ, R12, 0x2, RZ, 0xc0, !PT ;  /* 0x000000020cff7812 */ /* 0x000fc8000784c0ff */
[----:B------:R-:W-:Y:S02]  /*0510*/  PLOP3.LUT P0, PT, P0, P1, P2, 0xe0, 0x0 ;  /* 0x000000000000781c */ /* 0x000fe40000703c20 */
[----:B------:R-:W-:Y:S02]  /*0520*/  LOP3.LUT P1, RZ, R0, 0x7fffff, RZ, 0xc0, !PT ;  /* 0x007fffff00ff7812 */ /* 0x000fe4000782c0ff */
[----:B------:R-:W-:-:S05]  /*0530*/  SEL R7, RZ, 0x1, !P0 ;  /* 0x00000001ff077807 */ /* 0x000fca0004000000 */
[----:B------:R-:W-:-:S05]  /*0540*/  IMAD.MOV R7, RZ, RZ, -R7 ;  /* 0x000000ffff077224 */ /* 0x000fca00078e0a07 */
[----:B------:R-:W-:Y:S02]  /*0550*/  ISETP.GE.AND P0, PT, R7, RZ, PT ;  /* 0x000000ff0700720c */ /* 0x000fe40003f06270 */
[----:B------:R-:W-:-:S04]  /*0560*/  IADD3 R7, PT, PT, R2, -0xfc, RZ ;  /* 0xffffff0402077810 */ /* 0x000fc80007ffe0ff */
[----:B------:R-:W-:-:S07]  /*0570*/  SHF.R.U32.HI R7, RZ, R7, R10 ;  /* 0x00000007ff077219 */ /* 0x000fce000001160a */
[----:B------:R-:W-:-:S05]  /*0580*/  @!P0 VIADD R7, R7, 0x1 ;  /* 0x0000000107078836 */ /* 0x000fca0000000000 */
[----:B------:R-:W-:-:S04]  /*0590*/  @!P1 SHF.L.U32 R7, R7, 0x1, RZ ;  /* 0x0000000107079819 */ /* 0x000fc800000006ff */
[----:B------:R-:W-:Y:S01]  /*05a0*/  LOP3.LUT R7, R7, 0x80000000, R0, 0xf8, !PT ;  /* 0x8000000007077812 */ /* 0x000fe200078ef800 */
[----:B------:R-:W-:Y:S06]  /*05b0*/  BRA `(.L_x_5) ;  /* 0x0000000000047947 */ /* 0x000fec0003800000 */
.L_x_6:
[----:B------:R0:W1:Y:S02]  /*05c0*/  MUFU.RCP R7, R0 ;  /* 0x0000000000077308 */ /* 0x0000640000001000 */
.L_x_5:
[----:B------:R-:W-:Y:S05]  /*05d0*/  BSYNC.RECONVERGENT B1 ;  /* 0x0000000000017941 */ /* 0x000fea0003800200 */
.L_x_3:
[----:B------:R-:W-:-:S04]  /*05e0*/  IMAD.MOV.U32 R9, RZ, RZ, 0x0 ;  /* 0x00000000ff097424 */ /* 0x000fc800078e00ff */
[----:B01----:R-:W-:Y:S05]  /*05f0*/  RET.REL.NODEC R8 `(_Z13swiglu_kernelPKfPfi) ;  /* 0xfffffff808807950 */ /* 0x003fea0003c3ffff */
.L_x_7:
[----:B------:R-:W-:-:S00]  /*0600*/  BRA `(.L_x_7) ;  /* 0xfffffffc00fc7947 */ /* 0x000fc0000383ffff */
[----:B------:R-:W-:-:S00]  /*0610*/  NOP ;  /* 0x0000000000007918 */ /* 0x000fc00000000000 */
        /* <DEDUP_REMOVED lines=14> */
.L_x_8:


//--------------------- .nv.shared.reserved.0     --------------------------
	.section	.nv.shared.reserved.0,"aw",@nobits
	.weak		__nv_reservedSMEM_offset_0_alias
	.size		__nv_reservedSMEM_offset_0_alias, 0, 64
	.other		__nv_reservedSMEM_offset_0_alias,@"STO_CUDA_RESERVED_SHARED STV_DEFAULT"
__nv_reservedSMEM_offset_0_alias:
	.zero		0
	.zero		64


//--------------------- .nv.constant0._Z13swiglu_kernelPKfPfi --------------------------
	.section	.nv.constant0._Z13swiglu_kernelPKfPfi,"a",@progbits
	.sectionflags	@""
	.align	4
.nv.constant0._Z13swiglu_kernelPKfPfi:
	.zero		916


//--------------------- SYMBOLS --------------------------

	.type		.nv.reservedSmem.offset0,@object
	.size		.nv.reservedSmem.offset0,0x4
